//
// Generated by NVIDIA NVVM Compiler
//
// Compiler Build ID: CL-36424714
// Cuda compilation tools, release 13.0, V13.0.88
// Based on NVVM 20.0.0
//

.version 9.0
.target sm_100
.address_size 64

	// .globl	_Z15radix_warp_sortv
.global .align 4 .b8 d_data[128];
// _ZZ15radix_warp_sortvE6s_data has been demoted

.visible .entry _Z15radix_warp_sortv()
{
	.reg .pred 	%p<25>;
	.reg .b32 	%r<153>;
	.reg .b64 	%rd<4>;
	// demoted variable
	.shared .align 4 .b8 _ZZ15radix_warp_sortvE6s_data[256];
	mov.u32 	%r58, %tid.x;
	mul.wide.u32 	%rd2, %r58, 4;
	mov.u64 	%rd3, d_data;
	add.s64 	%rd1, %rd3, %rd2;
	ld.global.u32 	%r59, [%rd1];
	shl.b32 	%r60, %r58, 2;
	mov.u32 	%r61, _ZZ15radix_warp_sortvE6s_data;
	add.s32 	%r1, %r61, %r60;
	st.volatile.shared.u32 	[%r1], %r59;
	mov.b32 	%r62, -1;
	shl.b32 	%r2, %r62, %r58;
	sub.s32 	%r3, %r61, %r60;
	mov.b32 	%r144, 0;
	mov.b32 	%r143, 1;
$L__BB0_1:
	ld.volatile.shared.u32 	%r6, [%r3+124];
	and.b32  	%r64, %r6, %r143;
	// begin inline asm
	activemask.b32 %r63;
	// end inline asm
	setp.ne.s32 	%p1, %r64, 0;
	vote.sync.ballot.b32 	%r7, %p1, %r63;
	not.b32 	%r8, %r7;
	@%p1 bra 	$L__BB0_3;
	and.b32  	%r68, %r2, %r8;
	popc.b32 	%r145, %r68;
	bra.uni 	$L__BB0_4;
$L__BB0_3:
	popc.b32 	%r65, %r8;
	and.b32  	%r66, %r7, %r2;
	popc.b32 	%r67, %r66;
	add.s32 	%r145, %r67, %r65;
$L__BB0_4:
	shl.b32 	%r70, %r145, 2;
	add.s32 	%r72, %r61, %r70;
	st.volatile.shared.u32 	[%r72+124], %r6;
	shl.b32 	%r73, %r143, 1;
	ld.volatile.shared.u32 	%r12, [%r3+252];
	and.b32  	%r74, %r12, %r73;
	// begin inline asm
	activemask.b32 %r69;
	// end inline asm
	setp.ne.s32 	%p3, %r74, 0;
	vote.sync.ballot.b32 	%r13, %p3, %r69;
	not.b32 	%r14, %r13;
	setp.eq.s32 	%p5, %r74, 0;
	@%p5 bra 	$L__BB0_6;
	popc.b32 	%r75, %r14;
	and.b32  	%r76, %r13, %r2;
	popc.b32 	%r77, %r76;
	add.s32 	%r146, %r77, %r75;
	bra.uni 	$L__BB0_7;
$L__BB0_6:
	and.b32  	%r78, %r2, %r14;
	popc.b32 	%r146, %r78;
$L__BB0_7:
	shl.b32 	%r80, %r146, 2;
	add.s32 	%r82, %r61, %r80;
	st.volatile.shared.u32 	[%r82+-4], %r12;
	shl.b32 	%r83, %r143, 2;
	ld.volatile.shared.u32 	%r18, [%r3+124];
	and.b32  	%r84, %r18, %r83;
	// begin inline asm
	activemask.b32 %r79;
	// end inline asm
	setp.ne.s32 	%p6, %r84, 0;
	vote.sync.ballot.b32 	%r19, %p6, %r79;
	not.b32 	%r20, %r19;
	setp.eq.s32 	%p8, %r84, 0;
	@%p8 bra 	$L__BB0_9;
	popc.b32 	%r85, %r20;
	and.b32  	%r86, %r19, %r2;
	popc.b32 	%r87, %r86;
	add.s32 	%r147, %r87, %r85;
	bra.uni 	$L__BB0_10;
$L__BB0_9:
	and.b32  	%r88, %r2, %r20;
	popc.b32 	%r147, %r88;
$L__BB0_10:
	shl.b32 	%r90, %r147, 2;
	add.s32 	%r92, %r61, %r90;
	st.volatile.shared.u32 	[%r92+124], %r18;
	shl.b32 	%r93, %r143, 3;
	ld.volatile.shared.u32 	%r24, [%r3+252];
	and.b32  	%r94, %r24, %r93;
	// begin inline asm
	activemask.b32 %r89;
	// end inline asm
	setp.ne.s32 	%p9, %r94, 0;
	vote.sync.ballot.b32 	%r25, %p9, %r89;
	not.b32 	%r26, %r25;
	setp.eq.s32 	%p11, %r94, 0;
	@%p11 bra 	$L__BB0_12;
	popc.b32 	%r95, %r26;
	and.b32  	%r96, %r25, %r2;
	popc.b32 	%r97, %r96;
	add.s32 	%r148, %r97, %r95;
	bra.uni 	$L__BB0_13;
$L__BB0_12:
	and.b32  	%r98, %r2, %r26;
	popc.b32 	%r148, %r98;
$L__BB0_13:
	shl.b32 	%r100, %r148, 2;
	add.s32 	%r102, %r61, %r100;
	st.volatile.shared.u32 	[%r102+-4], %r24;
	shl.b32 	%r103, %r143, 4;
	ld.volatile.shared.u32 	%r30, [%r3+124];
	and.b32  	%r104, %r30, %r103;
	// begin inline asm
	activemask.b32 %r99;
	// end inline asm
	setp.ne.s32 	%p12, %r104, 0;
	vote.sync.ballot.b32 	%r31, %p12, %r99;
	not.b32 	%r32, %r31;
	setp.eq.s32 	%p14, %r104, 0;
	@%p14 bra 	$L__BB0_15;
	popc.b32 	%r105, %r32;
	and.b32  	%r106, %r31, %r2;
	popc.b32 	%r107, %r106;
	add.s32 	%r149, %r107, %r105;
	bra.uni 	$L__BB0_16;
$L__BB0_15:
	and.b32  	%r108, %r2, %r32;
	popc.b32 	%r149, %r108;
$L__BB0_16:
	shl.b32 	%r110, %r149, 2;
	add.s32 	%r112, %r61, %r110;
	st.volatile.shared.u32 	[%r112+124], %r30;
	shl.b32 	%r113, %r143, 5;
	ld.volatile.shared.u32 	%r36, [%r3+252];
	and.b32  	%r114, %r36, %r113;
	// begin inline asm
	activemask.b32 %r109;
	// end inline asm
	setp.ne.s32 	%p15, %r114, 0;
	vote.sync.ballot.b32 	%r37, %p15, %r109;
	not.b32 	%r38, %r37;
	setp.eq.s32 	%p17, %r114, 0;
	@%p17 bra 	$L__BB0_18;
	popc.b32 	%r115, %r38;
	and.b32  	%r116, %r37, %r2;
	popc.b32 	%r117, %r116;
	add.s32 	%r150, %r117, %r115;
	bra.uni 	$L__BB0_19;
$L__BB0_18:
	and.b32  	%r118, %r2, %r38;
	popc.b32 	%r150, %r118;
$L__BB0_19:
	shl.b32 	%r120, %r150, 2;
	add.s32 	%r122, %r61, %r120;
	st.volatile.shared.u32 	[%r122+-4], %r36;
	shl.b32 	%r123, %r143, 6;
	ld.volatile.shared.u32 	%r42, [%r3+124];
	and.b32  	%r124, %r42, %r123;
	// begin inline asm
	activemask.b32 %r119;
	// end inline asm
	setp.ne.s32 	%p18, %r124, 0;
	vote.sync.ballot.b32 	%r43, %p18, %r119;
	not.b32 	%r44, %r43;
	setp.eq.s32 	%p20, %r124, 0;
	@%p20 bra 	$L__BB0_21;
	popc.b32 	%r125, %r44;
	and.b32  	%r126, %r43, %r2;
	popc.b32 	%r127, %r126;
	add.s32 	%r151, %r127, %r125;
	bra.uni 	$L__BB0_22;
$L__BB0_21:
	and.b32  	%r128, %r2, %r44;
	popc.b32 	%r151, %r128;
$L__BB0_22:
	shl.b32 	%r130, %r151, 2;
	add.s32 	%r132, %r61, %r130;
	st.volatile.shared.u32 	[%r132+124], %r42;
	shl.b32 	%r133, %r143, 7;
	ld.volatile.shared.u32 	%r48, [%r3+252];
	and.b32  	%r134, %r48, %r133;
	// begin inline asm
	activemask.b32 %r129;
	// end inline asm
	setp.ne.s32 	%p21, %r134, 0;
	vote.sync.ballot.b32 	%r49, %p21, %r129;
	not.b32 	%r50, %r49;
	setp.eq.s32 	%p23, %r134, 0;
	@%p23 bra 	$L__BB0_24;
	popc.b32 	%r135, %r50;
	and.b32  	%r136, %r49, %r2;
	popc.b32 	%r137, %r136;
	add.s32 	%r152, %r137, %r135;
	bra.uni 	$L__BB0_25;
$L__BB0_24:
	and.b32  	%r138, %r2, %r50;
	popc.b32 	%r152, %r138;
$L__BB0_25:
	shl.b32 	%r139, %r152, 2;
	add.s32 	%r141, %r61, %r139;
	st.volatile.shared.u32 	[%r141+-4], %r48;
	shl.b32 	%r143, %r143, 8;
	add.s32 	%r144, %r144, 8;
	setp.ne.s32 	%p24, %r144, 32;
	@%p24 bra 	$L__BB0_1;
	ld.volatile.shared.u32 	%r142, [%r1];
	st.global.u32 	[%rd1], %r142;
	ret;

}


// ===== COMPILED SASS (sm_100) =====

	.target	sm_100

	.elftype	@"ET_EXEC"


//--------------------- .note.nv.tkinfo           --------------------------
	.section	.note.nv.tkinfo,"",@"SHT_NOTE"
	.sectionflags	@"SHF_NOTE_NV_TKINFO"
	.tkinfo
        /*0018*/ 	.word	0x00000002
        /*0030*/ 	.string	""
        /*0030*/ 	.string	"ptxas"
        /*0030*/ 	.string	"Cuda compilation tools, release 13.0, V13.0.88"
        /*0030*/ 	.string	"Build cuda_13.0.r13.0/compiler.36424714_0"
        /*0030*/ 	.string	"-arch sm_100 -m 64 "



//--------------------- .note.nv.cuinfo           --------------------------
	.section	.note.nv.cuinfo,"",@"SHT_NOTE"
	.sectionflags	@"SHF_NOTE_NV_CUINFO"
        /*0018*/ 	.short	0x0002
        /*001a*/ 	.short	0x0064
        /*001c*/ 	.short	0x0082
	.zero		2


//--------------------- .nv.info                  --------------------------
	.section	.nv.info,"",@"SHT_CUDA_INFO"
	.align	4


	//----- nvinfo : EIATTR_REGCOUNT
	.align		4
        /*0000*/ 	.byte	0x04, 0x2f
        /*0002*/ 	.short	(.L_2 - .L_1)
	.align		4
.L_1:
        /*0004*/ 	.word	index@(_Z15radix_warp_sortv)
        /*0008*/ 	.word	0x00000012


	//----- nvinfo : EIATTR_FRAME_SIZE
	.align		4
.L_2:
        /*000c*/ 	.byte	0x04, 0x11
        /*000e*/ 	.short	(.L_4 - .L_3)
	.align		4
.L_3:
        /*0010*/ 	.word	index@(_Z15radix_warp_sortv)
        /*0014*/ 	.word	0x00000000


	//----- nvinfo : EIATTR_MIN_STACK_SIZE
	.align		4
.L_4:
        /*0018*/ 	.byte	0x04, 0x12
        /*001a*/ 	.short	(.L_6 - .L_5)
	.align		4
.L_5:
        /*001c*/ 	.word	index@(_Z15radix_warp_sortv)
        /*0020*/ 	.word	0x00000000
.L_6:


//--------------------- .nv.compat                --------------------------
	.section	.nv.compat,"",@"SHT_CUDA_COMPAT_INFO"
	.align	4
        /*0000*/ 	.byte	0x02, 0x09, 0x00, 0x00, 0x02, 0x02, 0x01, 0x00, 0x02, 0x05, 0x05, 0x00, 0x03, 0x07, 0x01, 0x01
        /*0010*/ 	.byte	0x02, 0x03, 0x00, 0x00, 0x02, 0x06, 0x01, 0x00, 0x04, 0x0b, 0x08, 0x00, 0x09, 0x00, 0x00, 0x00
        /*0020*/ 	.byte	0x00, 0x00, 0x00, 0x00


//--------------------- .nv.info._Z15radix_warp_sortv --------------------------
	.section	.nv.info._Z15radix_warp_sortv,"",@"SHT_CUDA_INFO"
	.sectionflags	@""
	.align	4


	//----- nvinfo : EIATTR_CUDA_API_VERSION
	.align		4
        /*0000*/ 	.byte	0x04, 0x37
        /*0002*/ 	.short	(.L_8 - .L_7)
.L_7:
        /*0004*/ 	.word	0x00000082


	//----- nvinfo : EIATTR_SPARSE_MMA_MASK
	.align		4
.L_8:
        /*0008*/ 	.byte	0x03, 0x50
        /*000a*/ 	.short	0x0000


	//----- nvinfo : EIATTR_MAXREG_COUNT
	.align		4
        /*000c*/ 	.byte	0x03, 0x1b
        /*000e*/ 	.short	0x00ff


	//----- nvinfo : EIATTR_MERCURY_ISA_VERSION
	.align		4
        /*0010*/ 	.byte	0x03, 0x5f
        /*0012*/ 	.short	0x0101


	//----- nvinfo : EIATTR_COOP_GROUP_MASK_REGIDS
	.align		4
        /*0014*/ 	.byte	0x04, 0x29
        /*0016*/ 	.short	(.L_10 - .L_9)


	//   ....[0]....
.L_9:
        /*0018*/ 	.word	0x05000006


	//   ....[1]....
        /*001c*/ 	.word	0x0500000a


	//   ....[2]....
        /*0020*/ 	.word	0x05000008


	//   ....[3]....
        /*0024*/ 	.word	0x05000007


	//   ....[4]....
        /*0028*/ 	.word	0x0500000a


	//   ....[5]....
        /*002c*/ 	.word	0x05000007


	//   ....[6]....
        /*0030*/ 	.word	0x0500000a


	//   ....[7]....
        /*0034*/ 	.word	0x05000007


	//   ....[8]....
        /*0038*/ 	.word	0x0500000b


	//   ....[9]....
        /*003c*/ 	.word	0x0500000d


	//   ....[10]....
        /*0040*/ 	.word	0x0500000b


	//   ....[11]....
        /*0044*/ 	.word	0x0500000d


	//   ....[12]....
        /*0048*/ 	.word	0x0500000b


	//   ....[13]....
        /*004c*/ 	.word	0x0500000d


	//   ....[14]....
        /*0050*/ 	.word	0x0500000b


	//   ....[15]....
        /*0054*/ 	.word	0x0500000d


	//   ....[16]....
        /*0058*/ 	.word	0x0500000b


	//   ....[17]....
        /*005c*/ 	.word	0x0500000d


	//   ....[18]....
        /*0060*/ 	.word	0x0500000b


	//   ....[19]....
        /*0064*/ 	.word	0x0500000d


	//   ....[20]....
        /*0068*/ 	.word	0x0500000b


	//   ....[21]....
        /*006c*/ 	.word	0x0500000d


	//   ....[22]....
        /*0070*/ 	.word	0x0500000b


	//   ....[23]....
        /*0074*/ 	.word	0x0500000d


	//   ....[24]....
        /*0078*/ 	.word	0x0500000b


	//   ....[25]....
        /*007c*/ 	.word	0x0500000d


	//   ....[26]....
        /*0080*/ 	.word	0x0500000b


	//   ....[27]....
        /*0084*/ 	.word	0x0500000d


	//   ....[28]....
        /*0088*/ 	.word	0x0500000b


	//   ....[29]....
        /*008c*/ 	.word	0x0500000d


	//   ....[30]....
        /*0090*/ 	.word	0x0500000b


	//   ....[31]....
        /*0094*/ 	.word	0x0500000d


	//----- nvinfo : EIATTR_COOP_GROUP_INSTR_OFFSETS
	.align		4
.L_10:
        /*0098*/ 	.byte	0x04, 0x28
        /*009a*/ 	.short	(.L_12 - .L_11)


	//   ....[0]....
.L_11:
        /*009c*/ 	.word	0x000000f0


	//   ....[1]....
        /*00a0*/ 	.word	0x000001e0


	//   ....[2]....
        /*00a4*/ 	.word	0x000002c0


	//   ....[3]....
        /*00a8*/ 	.word	0x00000390


	//   ....[4]....
        /*00ac*/ 	.word	0x00000460


	//   ....[5]....
        /*00b0*/ 	.word	0x00000530


	//   ....[6]....
        /*00b4*/ 	.word	0x00000600


	//   ....[7]....
        /*00b8*/ 	.word	0x000006d0


	//   ....[8]....
        /*00bc*/ 	.word	0x00000790


	//   ....[9]....
        /*00c0*/ 	.word	0x00000860


	//   ....[10]....
        /*00c4*/ 	.word	0x00000940


	//   ....[11]....
        /*00c8*/ 	.word	0x00000a10


	//   ....[12]....
        /*00cc*/ 	.word	0x00000ae0


	//   ....[13]....
        /*00d0*/ 	.word	0x00000bb0


	//   ....[14]....
        /*00d4*/ 	.word	0x00000c80


	//   ....[15]....
        /*00d8*/ 	.word	0x00000d50


	//   ....[16]....
        /*00dc*/ 	.word	0x00000e20


	//   ....[17]....
        /*00e0*/ 	.word	0x00000ee0


	//   ....[18]....
        /*00e4*/ 	.word	0x00000fc0


	//   ....[19]....
        /*00e8*/ 	.word	0x00001090


	//   ....[20]....
        /*00ec*/ 	.word	0x00001160


	//   ....[21]....
        /*00f0*/ 	.word	0x00001230


	//   ....[22]....
        /*00f4*/ 	.word	0x00001300


	//   ....[23]....
        /*00f8*/ 	.word	0x000013d0


	//   ....[24]....
        /*00fc*/ 	.word	0x000014a0


	//   ....[25]....
        /*0100*/ 	.word	0x00001560


	//   ....[26]....
        /*0104*/ 	.word	0x00001640


	//   ....[27]....
        /*0108*/ 	.word	0x00001710


	//   ....[28]....
        /*010c*/ 	.word	0x000017e0


	//   ....[29]....
        /*0110*/ 	.word	0x000018b0


	//   ....[30]....
        /*0114*/ 	.word	0x00001980


	//   ....[31]....
        /*0118*/ 	.word	0x00001a40


	//----- nvinfo : EIATTR_VRC_CTA_INIT_COUNT
	.align		4
.L_12:
        /*011c*/ 	.byte	0x02, 0x4a
	.zero		1
	.zero		1


	//----- nvinfo : EIATTR_EXIT_INSTR_OFFSETS
	.align		4
        /*0120*/ 	.byte	0x04, 0x1c
        /*0122*/ 	.short	(.L_14 - .L_13)


	//   ....[0]....
.L_13:
        /*0124*/ 	.word	0x00001b00


	//----- nvinfo : EIATTR_SW_WAR
	.align		4
.L_14:
        /*0128*/ 	.byte	0x04, 0x36
        /*012a*/ 	.short	(.L_16 - .L_15)
.L_15:
        /*012c*/ 	.word	0x00000008
.L_16:


//--------------------- .nv.callgraph             --------------------------
	.section	.nv.callgraph,"",@"SHT_CUDA_CALLGRAPH"
	.align	4
	.sectionentsize	8
	.align		4
        /*0000*/ 	.word	0x00000000
	.align		4
        /*0004*/ 	.word	0xffffffff
	.align		4
        /*0008*/ 	.word	0x00000000
	.align		4
        /*000c*/ 	.word	0xfffffffe
	.align		4
        /*0010*/ 	.word	0x00000000
	.align		4
        /*0014*/ 	.word	0xfffffffd
	.align		4
        /*0018*/ 	.word	0x00000000
	.align		4
        /*001c*/ 	.word	0xfffffffc


//--------------------- .nv.constant4             --------------------------
	.section	.nv.constant4,"a",@progbits
	.align	8
	.align		8
.nv.constant4:
        /*0000*/ 	.dword	d_data


//--------------------- .text._Z15radix_warp_sortv --------------------------
	.section	.text._Z15radix_warp_sortv,"ax",@progbits
	.align	128
        .global         _Z15radix_warp_sortv
        .type           _Z15radix_warp_sortv,@function
        .size           _Z15radix_warp_sortv,(.L_x_1 - _Z15radix_warp_sortv)
        .other          _Z15radix_warp_sortv,@"STO_CUDA_ENTRY STV_DEFAULT"
_Z15radix_warp_sortv:
.text._Z15radix_warp_sortv:
[----:B------:R-:W-:Y:S01]  /*0000*/  LDC R1, c[0x0][0x37c] ;  /* 0x0000df00ff017b82 */ /* 0x000fe20000000800 */
[----:B------:R-:W0:Y:S07]  /*0010*/  S2R R9, SR_TID.X ;  /* 0x0000000000097919 */ /* 0x000e2e0000002100 */
[----:B------:R-:W0:Y:S01]  /*0020*/  LDC.64 R2, c[0x4][RZ] ;  /* 0x01000000ff027b82 */ /* 0x000e220000000a00 */
[----:B------:R-:W1:Y:S01]  /*0030*/  LDCU.64 UR4, c[0x0][0x358] ;  /* 0x00006b00ff0477ac */ /* 0x000e620008000a00 */
[----:B0-----:R-:W-:-:S05]  /*0040*/  IMAD.WIDE.U32 R2, R9, 0x4, R2 ;  /* 0x0000000409027825 */ /* 0x001fca00078e0002 */
[----:B-1----:R-:W2:Y:S01]  /*0050*/  LDG.E R7, desc[UR4][R2.64] ;  /* 0x0000000402077981 */ /* 0x002ea2000c1e1900 */
[----:B------:R-:W-:Y:S02]  /*0060*/  MOV R4, 0x400 ;  /* 0x0000040000047802 */ /* 0x000fe40000000f00 */
[----:B------:R-:W-:Y:S01]  /*0070*/  VOTE.ANY R6, PT, PT ;  /* 0x0000000000067806 */ /* 0x000fe200038e0100 */
[----:B------:R-:W0:Y:S02]  /*0080*/  S2R R5, SR_CgaCtaId ;  /* 0x0000000000057919 */ /* 0x000e240000008800 */
[----:B0-----:R-:W-:-:S05]  /*0090*/  LEA R4, R5, R4, 0x18 ;  /* 0x0000000405047211 */ /* 0x001fca00078ec0ff */
[C-C-:B------:R-:W-:Y:S02]  /*00a0*/  IMAD R0, R9.reuse, 0x4, R4.reuse ;  /* 0x0000000409007824 */ /* 0x140fe400078e0204 */
[----:B------:R-:W-:-:S03]  /*00b0*/  IMAD R5, R9, -0x4, R4 ;  /* 0xfffffffc09057824 */ /* 0x000fc600078e0204 */
[----:B--2---:R-:W-:Y:S04]  /*00c0*/  STS [R0], R7 ;  /* 0x0000000700007388 */ /* 0x004fe80000000800 */
[----:B------:R-:W0:Y:S02]  /*00d0*/  LDS R12, [R5+0x7c] ;  /* 0x00007c00050c7984 */ /* 0x000e240000000800 */
[----:B0-----:R-:W-:-:S13]  /*00e0*/  LOP3.LUT P0, RZ, R12, 0x1, RZ, 0xc0, !PT ;  /* 0x000000010cff7812 */ /* 0x001fda000780c0ff */
[----:B------:R-:W-:Y:S01]  /*00f0*/  VOTE.ANY R11, PT, P0 ;  /* 0x00000000000b7806 */ /* 0x000fe200000e0100 */
[----:B------:R-:W-:-:S03]  /*0100*/  IMAD.MOV.U32 R6, RZ, RZ, -0x1 ;  /* 0xffffffffff067424 */ /* 0x000fc600078e00ff */
[----:B------:R-:W-:Y:S02]  /*0110*/  LOP3.LUT R13, RZ, R11, RZ, 0x33, !PT ;  /* 0x0000000bff0d7212 */ /* 0x000fe400078e33ff */
[----:B------:R-:W-:Y:S02]  /*0120*/  SHF.L.U32 R6, R6, R9, RZ ;  /* 0x0000000906067219 */ /* 0x000fe400000006ff */
[----:B------:R-:W-:Y:S02]  /*0130*/  @P0 POPC R10, R13 ;  /* 0x0000000d000a0309 */ /* 0x000fe40000000000 */
[----:B------:R-:W-:Y:S02]  /*0140*/  @P0 LOP3.LUT R7, R11, R6, RZ, 0xc0, !PT ;  /* 0x000000060b070212 */ /* 0x000fe400078ec0ff */
[----:B------:R-:W-:-:S04]  /*0150*/  @!P0 LOP3.LUT R8, R6, R11, RZ, 0x30, !PT ;  /* 0x0000000b06088212 */ /* 0x000fc800078e30ff */
[----:B------:R-:W-:Y:S08]  /*0160*/  @!P0 POPC R9, R8 ;  /* 0x0000000800098309 */ /* 0x000ff00000000000 */
[----:B------:R-:W0:Y:S02]  /*0170*/  @P0 POPC R7, R7 ;  /* 0x0000000700070309 */ /* 0x000e240000000000 */
[----:B0-----:R-:W-:Y:S01]  /*0180*/  @P0 IMAD.IADD R9, R10, 0x1, R7 ;  /* 0x000000010a090824 */ /* 0x001fe200078e0207 */
[----:B------:R-:W-:-:S03]  /*0190*/  VOTE.ANY R10, PT, PT ;  /* 0x00000000000a7806 */ /* 0x000fc600038e0100 */
[----:B------:R-:W-:-:S05]  /*01a0*/  IMAD R9, R9, 0x4, R4 ;  /* 0x0000000409097824 */ /* 0x000fca00078e0204 */
[----:B------:R-:W-:Y:S04]  /*01b0*/  STS [R9+0x7c], R12 ;  /* 0x00007c0c09007388 */ /* 0x000fe80000000800 */
[----:B------:R-:W0:Y:S02]  /*01c0*/  LDS R14, [R5+0xfc] ;  /* 0x0000fc00050e7984 */ /* 0x000e240000000800 */
[----:B0-----:R-:W-:-:S13]  /*01d0*/  LOP3.LUT P0, RZ, R14, 0x2, RZ, 0xc0, !PT ;  /* 0x000000020eff7812 */ /* 0x001fda000780c0ff */
[----:B------:R-:W-:-:S04]  /*01e0*/  VOTE.ANY R11, PT, P0 ;  /* 0x00000000000b7806 */ /* 0x000fc800000e0100 */
[-C--:B------:R-:W-:Y:S02]  /*01f0*/  LOP3.LUT R13, RZ, R11.reuse, RZ, 0x33, !PT ;  /* 0x0000000bff0d7212 */ /* 0x080fe400078e33ff */
[----:B------:R-:W-:Y:S02]  /*0200*/  @P0 LOP3.LUT R10, R11, R6, RZ, 0xc0, !PT ;  /* 0x000000060b0a0212 */ /* 0x000fe400078ec0ff */
[----:B------:R-:W-:Y:S01]  /*0210*/  @P0 POPC R8, R13 ;  /* 0x0000000d00080309 */ /* 0x000fe20000000000 */
[----:B------:R-:W-:-:S07]  /*0220*/  @!P0 LOP3.LUT R11, R6, R11, RZ, 0x30, !PT ;  /* 0x0000000b060b8212 */ /* 0x000fce00078e30ff */
[----:B------:R-:W0:Y:S02]  /*0230*/  @P0 POPC R7, R10 ;  /* 0x0000000a00070309 */ /* 0x000e240000000000 */
[----:B0-----:R-:W-:Y:S01]  /*0240*/  @P0 IMAD.IADD R7, R8, 0x1, R7 ;  /* 0x0000000108070824 */ /* 0x001fe200078e0207 */
[----:B------:R-:W-:-:S05]  /*0250*/  VOTE.ANY R8, PT, PT ;  /* 0x0000000000087806 */ /* 0x000fca00038e0100 */
[----:B------:R-:W0:Y:S02]  /*0260*/  @!P0 POPC R7, R11 ;  /* 0x0000000b00078309 */ /* 0x000e240000000000 */
[----:B0-----:R-:W-:-:S05]  /*0270*/  IMAD R7, R7, 0x4, R4 ;  /* 0x0000000407077824 */ /* 0x001fca00078e0204 */
[----:B------:R0:W-:Y:S04]  /*0280*/  STS [R7+-0x4], R14 ;  /* 0xfffffc0e07007388 */ /* 0x0001e80000000800 */
[----:B------:R-:W1:Y:S01]  /*0290*/  LDS R12, [R5+0x7c] ;  /* 0x00007c00050c7984 */ /* 0x000e620000000800 */
[----:B0-----:R-:W-:Y:S02]  /*02a0*/  VOTE.ANY R7, PT, PT ;  /* 0x0000000000077806 */ /* 0x001fe400038e0100 */
[----:B-1----:R-:W-:-:S13]  /*02b0*/  LOP3.LUT P0, RZ, R12, 0x4, RZ, 0xc0, !PT ;  /* 0x000000040cff7812 */ /* 0x002fda000780c0ff */
[----:B------:R-:W-:-:S04]  /*02c0*/  VOTE.ANY R13, PT, P0 ;  /* 0x00000000000d7806 */ /* 0x000fc800000e0100 */
[-C--:B------:R-:W-:Y:S02]  /*02d0*/  LOP3.LUT R8, RZ, R13.reuse, RZ, 0x33, !PT ;  /* 0x0000000dff087212 */ /* 0x080fe400078e33ff */
[----:B------:R-:W-:Y:S02]  /*02e0*/  @P0 LOP3.LUT R9, R13, R6, RZ, 0xc0, !PT ;  /* 0x000000060d090212 */ /* 0x000fe400078ec0ff */
[----:B------:R-:W-:Y:S02]  /*02f0*/  @!P0 LOP3.LUT R10, R6, R13, RZ, 0x30, !PT ;  /* 0x0000000d060a8212 */ /* 0x000fe400078e30ff */
[----:B------:R-:W-:Y:S08]  /*0300*/  @P0 POPC R8, R8 ;  /* 0x0000000800080309 */ /* 0x000ff00000000000 */
[----:B------:R-:W0:Y:S02]  /*0310*/  @P0 POPC R9, R9 ;  /* 0x0000000900090309 */ /* 0x000e240000000000 */
[----:B0-----:R-:W-:-:S06]  /*0320*/  @P0 IMAD.IADD R11, R8, 0x1, R9 ;  /* 0x00000001080b0824 */ /* 0x001fcc00078e0209 */
[----:B------:R0:W1:Y:S02]  /*0330*/  @!P0 POPC R11, R10 ;  /* 0x0000000a000b8309 */ /* 0x0000640000000000 */
[----:B0-----:R-:W-:Y:S01]  /*0340*/  VOTE.ANY R10, PT, PT ;  /* 0x00000000000a7806 */ /* 0x001fe200038e0100 */
[----:B-1----:R-:W-:-:S05]  /*0350*/  IMAD R11, R11, 0x4, R4 ;  /* 0x000000040b0b7824 */ /* 0x002fca00078e0204 */
[----:B------:R-:W-:Y:S04]  /*0360*/  STS [R11+0x7c], R12 ;  /* 0x00007c0c0b007388 */ /* 0x000fe80000000800 */
[----:B------:R-:W0:Y:S02]  /*0370*/  LDS R14, [R5+0xfc] ;  /* 0x0000fc00050e7984 */ /* 0x000e240000000800 */
[----:B0-----:R-:W-:-:S13]  /*0380*/  LOP3.LUT P0, RZ, R14, 0x8, RZ, 0xc0, !PT ;  /* 0x000000080eff7812 */ /* 0x001fda000780c0ff */
[----:B------:R-:W-:-:S04]  /*0390*/  VOTE.ANY R13, PT, P0 ;  /* 0x00000000000d7806 */ /* 0x000fc800000e0100 */
[----:B------:R-:W-:Y:S02]  /*03a0*/  @P0 LOP3.LUT R8, R13, R6, RZ, 0xc0, !PT ;  /* 0x000000060d080212 */ /* 0x000fe400078ec0ff */
[-C--:B------:R-:W-:Y:S02]  /*03b0*/  LOP3.LUT R15, RZ, R13.reuse, RZ, 0x33, !PT ;  /* 0x0000000dff0f7212 */ /* 0x080fe400078e33ff */
[----:B------:R-:W-:Y:S02]  /*03c0*/  @!P0 LOP3.LUT R9, R6, R13, RZ, 0x30, !PT ;  /* 0x0000000d06098212 */ /* 0x000fe400078e30ff */
[----:B------:R-:W-:Y:S08]  /*03d0*/  @P0 POPC R7, R15 ;  /* 0x0000000f00070309 */ /* 0x000ff00000000000 */
[----:B------:R-:W0:Y:S02]  /*03e0*/  @P0 POPC R8, R8 ;  /* 0x0000000800080309 */ /* 0x000e240000000000 */
[----:B0-----:R-:W-:-:S06]  /*03f0*/  @P0 IMAD.IADD R7, R7, 0x1, R8 ;  /* 0x0000000107070824 */ /* 0x001fcc00078e0208 */
        /* <DEDUP_REMOVED lines=9> */
[----:B------:R-:W-:Y:S01]  /*0490*/  @P0 POPC R8, R15 ;  /* 0x0000000f00080309 */ /* 0x000fe20000000000 */
[----:B------:R-:W-:-:S07]  /*04a0*/  @!P0 LOP3.LUT R9, R6, R13, RZ, 0x30, !PT ;  /* 0x0000000d06098212 */ /* 0x000fce00078e30ff */
[----:B------:R0:W1:Y:S02]  /*04b0*/  @P0 POPC R11, R10 ;  /* 0x0000000a000b0309 */ /* 0x0000640000000000 */
[----:B0-----:R-:W-:Y:S01]  /*04c0*/  VOTE.ANY R10, PT, PT ;  /* 0x00000000000a7806 */ /* 0x001fe200038e0100 */
[----:B-1----:R-:W-:-:S06]  /*04d0*/  @P0 IMAD.IADD R11, R8, 0x1, R11 ;  /* 0x00000001080b0824 */ /* 0x002fcc00078e020b */
[----:B------:R-:W0:Y:S02]  /*04e0*/  @!P0 POPC R11, R9 ;  /* 0x00000009000b8309 */ /* 0x000e240000000000 */
[----:B0-----:R-:W-:-:S05]  /*04f0*/  IMAD R11, R11, 0x4, R4 ;  /* 0x000000040b0b7824 */ /* 0x001fca00078e0204 */
        /* <DEDUP_REMOVED lines=21> */
[----:B------:R-:W0:Y:S02]  /*0650*/  @P0 POPC R11, R10 ;  /* 0x0000000a000b0309 */ /* 0x000e240000000000 */
[----:B0-----:R-:W-:-:S06]  /*0660*/  @P0 IMAD.IADD R11, R8, 0x1, R11 ;  /* 0x00000001080b0824 */ /* 0x001fcc00078e020b */
[----:B------:R-:W0:Y:S02]  /*0670*/  @!P0 POPC R11, R9 ;  /* 0x00000009000b8309 */ /* 0x000e240000000000 */
[----:B0-----:R-:W-:-:S05]  /*0680*/  IMAD R11, R11, 0x4, R4 ;  /* 0x000000040b0b7824 */ /* 0x001fca00078e0204 */
[----:B------:R0:W-:Y:S04]  /*0690*/  STS [R11+0x7c], R12 ;  /* 0x00007c0c0b007388 */ /* 0x0001e80000000800 */
[----:B------:R-:W1:Y:S01]  /*06a0*/  LDS R14, [R5+0xfc] ;  /* 0x0000fc00050e7984 */ /* 0x000e620000000800 */
[----:B0-----:R-:W-:Y:S02]  /*06b0*/  VOTE.ANY R11, PT, PT ;  /* 0x00000000000b7806 */ /* 0x001fe400038e0100 */
[----:B-1----:R-:W-:-:S13]  /*06c0*/  LOP3.LUT P0, RZ, R14, 0x80, RZ, 0xc0, !PT ;  /* 0x000000800eff7812 */ /* 0x002fda000780c0ff */
        /* <DEDUP_REMOVED lines=9> */
[----:B------:R-:W-:Y:S04]  /*0760*/  STS [R7+-0x4], R14 ;  /* 0xfffffc0e07007388 */ /* 0x000fe80000000800 */
[----:B------:R-:W0:Y:S02]  /*0770*/  LDS R10, [R5+0x7c] ;  /* 0x00007c00050a7984 */ /* 0x000e240000000800 */
[----:B0-----:R-:W-:-:S13]  /*0780*/  LOP3.LUT P0, RZ, R10, 0x100, RZ, 0xc0, !PT ;  /* 0x000001000aff7812 */ /* 0x001fda000780c0ff */
[----:B------:R-:W-:-:S04]  /*0790*/  VOTE.ANY R11, PT, P0 ;  /* 0x00000000000b7806 */ /* 0x000fc800000e0100 */
[-C--:B------:R-:W-:Y:S02]  /*07a0*/  LOP3.LUT R12, RZ, R11.reuse, RZ, 0x33, !PT ;  /* 0x0000000bff0c7212 */ /* 0x080fe400078e33ff */
[----:B------:R-:W-:Y:S02]  /*07b0*/  @!P0 LOP3.LUT R8, R6, R11, RZ, 0x30, !PT ;  /* 0x0000000b06088212 */ /* 0x000fe400078e30ff */
[----:B------:R-:W-:Y:S02]  /*07c0*/  @P0 LOP3.LUT R11, R11, R6, RZ, 0xc0, !PT ;  /* 0x000000060b0b0212 */ /* 0x000fe400078ec0ff */
[----:B------:R-:W-:Y:S08]  /*07d0*/  @P0 POPC R12, R12 ;  /* 0x0000000c000c0309 */ /* 0x000ff00000000000 */
[----:B------:R-:W-:Y:S08]  /*07e0*/  @!P0 POPC R13, R8 ;  /* 0x00000008000d8309 */ /* 0x000ff00000000000 */
[----:B------:R-:W0:Y:S02]  /*07f0*/  @P0 POPC R11, R11 ;  /* 0x0000000b000b0309 */ /* 0x000e240000000000 */
[----:B0-----:R-:W-:-:S04]  /*0800*/  @P0 IMAD.IADD R13, R12, 0x1, R11 ;  /* 0x000000010c0d0824 */ /* 0x001fc800078e020b */
[----:B------:R-:W-:Y:S01]  /*0810*/  IMAD R7, R13, 0x4, R4 ;  /* 0x000000040d077824 */ /* 0x000fe200078e0204 */
[----:B------:R-:W-:-:S04]  /*0820*/  VOTE.ANY R13, PT, PT ;  /* 0x00000000000d7806 */ /* 0x000fc800038e0100 */
[----:B------:R-:W-:Y:S04]  /*0830*/  STS [R7+0x7c], R10 ;  /* 0x00007c0a07007388 */ /* 0x000fe80000000800 */
[----:B------:R-:W0:Y:S02]  /*0840*/  LDS R9, [R5+0xfc] ;  /* 0x0000fc0005097984 */ /* 0x000e240000000800 */
[----:B0-----:R-:W-:-:S13]  /*0850*/  LOP3.LUT P0, RZ, R9, 0x200, RZ, 0xc0, !PT ;  /* 0x0000020009ff7812 */ /* 0x001fda000780c0ff */
        /* <DEDUP_REMOVED lines=9> */
[----:B-1----:R-:W-:Y:S01]  /*08f0*/  IMAD R10, R11, 0x4, R4 ;  /* 0x000000040b0a7824 */ /* 0x002fe200078e0204 */
[----:B------:R-:W-:-:S04]  /*0900*/  VOTE.ANY R11, PT, PT ;  /* 0x00000000000b7806 */ /* 0x000fc800038e0100 */
[----:B------:R-:W-:Y:S04]  /*0910*/  STS [R10+-0x4], R9 ;  /* 0xfffffc090a007388 */ /* 0x000fe80000000800 */
        /* <DEDUP_REMOVED lines=88> */
[----:B------:R-:W-:-:S05]  /*0ea0*/  IMAD R10, R15, 0x4, R4 ;  /* 0x000000040f0a7824 */ /* 0x000fca00078e0204 */
        /* <DEDUP_REMOVED lines=180> */
[----:B------:R-:W0:Y:S02]  /*19f0*/  @!P0 POPC R15, R11 ;  /* 0x0000000b000f8309 */ /* 0x000e240000000000 */
[----:B0-----:R-:W-:-:S05]  /*1a00*/  IMAD R10, R15, 0x4, R4 ;  /* 0x000000040f0a7824 */ /* 0x001fca00078e0204 */
        /* <DEDUP_REMOVED lines=12> */
[----:B------:R-:W-:Y:S04]  /*1ad0*/  STS [R4+-0x4], R9 ;  /* 0xfffffc0904007388 */ /* 0x000fe80000000800 */
[----:B------:R-:W0:Y:S04]  /*1ae0*/  LDS R5, [R0] ;  /* 0x0000000000057984 */ /* 0x000e280000000800 */
[----:B0-----:R-:W-:Y:S01]  /*1af0*/  STG.E desc[UR4][R2.64], R5 ;  /* 0x0000000502007986 */ /* 0x001fe2000c101904 */
[----:B------:R-:W-:Y:S05]  /*1b00*/  EXIT ;  /* 0x000000000000794d */ /* 0x000fea0003800000 */
.L_x_0:
[----:B------:R-:W-:-:S00]  /*1b10*/  BRA `(.L_x_0) ;  /* 0xfffffffc00fc7947 */ /* 0x000fc0000383ffff */
[----:B------:R-:W-:-:S00]  /*1b20*/  NOP ;  /* 0x0000000000007918 */ /* 0x000fc00000000000 */
        /* <DEDUP_REMOVED lines=13> */
.L_x_1:


//--------------------- .nv.shared._Z15radix_warp_sortv --------------------------
	.section	.nv.shared._Z15radix_warp_sortv,"aw",@nobits
	.sectionflags	@""
	.align	4
.nv.shared._Z15radix_warp_sortv:
	.zero		1280


//--------------------- .nv.shared.reserved.0     --------------------------
	.section	.nv.shared.reserved.0,"aw",@nobits
	.weak		__nv_reservedSMEM_offset_0_alias
	.size		__nv_reservedSMEM_offset_0_alias, 0, 64
	.other		__nv_reservedSMEM_offset_0_alias,@"STO_CUDA_RESERVED_SHARED STV_DEFAULT"
__nv_reservedSMEM_offset_0_alias:
	.zero		0
	.zero		64


//--------------------- .nv.global                --------------------------
	.section	.nv.global,"aw",@nobits
	.align	4
.nv.global:
	.type		d_data,@object
	.size		d_data,(.L_0 - d_data)
d_data:
	.zero		128
.L_0:


//--------------------- .nv.constant0._Z15radix_warp_sortv --------------------------
	.section	.nv.constant0._Z15radix_warp_sortv,"a",@progbits
	.sectionflags	@""
	.align	4
.nv.constant0._Z15radix_warp_sortv:
	.zero		896


//--------------------- SYMBOLS --------------------------

	.type		.nv.reservedSmem.offset0,@object
	.size		.nv.reservedSmem.offset0,0x4
	.type		.nv.reservedSmem.cap,@object
	.size		.nv.reservedSmem.cap,0x4
